//
// Generated by NVIDIA NVVM Compiler
//
// Compiler Build ID: CL-36424714
// Cuda compilation tools, release 13.0, V13.0.88
// Based on NVVM 20.0.0
//

.version 9.0
.target sm_100
.address_size 64

	// .globl	_Z6kernelv
.extern .func  (.param .b32 func_retval0) vprintf
(
	.param .b64 vprintf_param_0,
	.param .b64 vprintf_param_1
)
;
.global .attribute(.managed) .align 4 .u32 lock;
.global .align 1 .b8 $str[42] = {66, 108, 111, 99, 107, 32, 37, 100, 32, 116, 104, 114, 101, 97, 100, 32, 37, 100, 32, 101, 110, 116, 101, 114, 105, 110, 103, 32, 103, 108, 111, 98, 97, 108, 32, 115, 121, 110, 99, 32, 10};
.global .align 1 .b8 $str$1[41] = {66, 108, 111, 99, 107, 32, 37, 100, 32, 116, 104, 114, 101, 97, 100, 32, 37, 100, 32, 101, 120, 105, 116, 105, 110, 103, 32, 103, 108, 111, 98, 97, 108, 32, 115, 121, 110, 99, 32, 10};

.visible .entry _Z6kernelv()
{
	.local .align 8 .b8 	__local_depot0[8];
	.reg .b64 	%SP;
	.reg .b64 	%SPL;
	.reg .b32 	%r<7>;
	.reg .b64 	%rd<7>;

	mov.u64 	%SPL, __local_depot0;
	cvta.local.u64 	%SP, %SPL;
	add.u64 	%rd1, %SP, 0;
	add.u64 	%rd2, %SPL, 0;
	mov.u32 	%r1, %ctaid.x;
	mov.u32 	%r2, %tid.x;
	st.local.v2.u32 	[%rd2], {%r1, %r2};
	mov.u64 	%rd3, $str;
	cvta.global.u64 	%rd4, %rd3;
	{ // callseq 0, 0
	.param .b64 param0;
	st.param.b64 	[param0], %rd4;
	.param .b64 param1;
	st.param.b64 	[param1], %rd1;
	.param .b32 retval0;
	call.uni (retval0), 
	vprintf, 
	(
	param0, 
	param1
	);
	ld.param.b32 	%r3, [retval0];
	} // callseq 0
	bar.sync 	0;
	st.local.v2.u32 	[%rd2], {%r1, %r2};
	mov.u64 	%rd5, $str$1;
	cvta.global.u64 	%rd6, %rd5;
	{ // callseq 1, 0
	.param .b64 param0;
	st.param.b64 	[param0], %rd6;
	.param .b64 param1;
	st.param.b64 	[param1], %rd1;
	.param .b32 retval0;
	call.uni (retval0), 
	vprintf, 
	(
	param0, 
	param1
	);
	ld.param.b32 	%r5, [retval0];
	} // callseq 1
	ret;

}


// ===== COMPILED SASS (sm_100) =====

	.target	sm_100

	.elftype	@"ET_EXEC"


//--------------------- .note.nv.tkinfo           --------------------------
	.section	.note.nv.tkinfo,"",@"SHT_NOTE"
	.sectionflags	@"SHF_NOTE_NV_TKINFO"
	.tkinfo
        /*0018*/ 	.word	0x00000002
        /*0030*/ 	.string	""
        /*0030*/ 	.string	"ptxas"
        /*0030*/ 	.string	"Cuda compilation tools, release 13.0, V13.0.88"
        /*0030*/ 	.string	"Build cuda_13.0.r13.0/compiler.36424714_0"
        /*0030*/ 	.string	"-arch sm_100 -m 64 "



//--------------------- .note.nv.cuinfo           --------------------------
	.section	.note.nv.cuinfo,"",@"SHT_NOTE"
	.sectionflags	@"SHF_NOTE_NV_CUINFO"
        /*0018*/ 	.short	0x0002
        /*001a*/ 	.short	0x0064
        /*001c*/ 	.short	0x0082
	.zero		2


//--------------------- .nv.info                  --------------------------
	.section	.nv.info,"",@"SHT_CUDA_INFO"
	.align	4


	//----- nvinfo : EIATTR_REGCOUNT
	.align		4
        /*0000*/ 	.byte	0x04, 0x2f
        /*0002*/ 	.short	(.L_4 - .L_3)
	.align		4
.L_3:
        /*0004*/ 	.word	index@(_Z6kernelv)
        /*0008*/ 	.word	0x00000018


	//----- nvinfo : EIATTR_FRAME_SIZE
	.align		4
.L_4:
        /*000c*/ 	.byte	0x04, 0x11
        /*000e*/ 	.short	(.L_6 - .L_5)
	.align		4
.L_5:
        /*0010*/ 	.word	index@(_Z6kernelv)
        /*0014*/ 	.word	0x00000008


	//----- nvinfo : EIATTR_MIN_STACK_SIZE
	.align		4
.L_6:
        /*0018*/ 	.byte	0x04, 0x12
        /*001a*/ 	.short	(.L_8 - .L_7)
	.align		4
.L_7:
        /*001c*/ 	.word	index@(_Z6kernelv)
        /*0020*/ 	.word	0x00000008
.L_8:


//--------------------- .nv.compat                --------------------------
	.section	.nv.compat,"",@"SHT_CUDA_COMPAT_INFO"
	.align	4
        /*0000*/ 	.byte	0x02, 0x09, 0x00, 0x00, 0x02, 0x02, 0x01, 0x00, 0x02, 0x05, 0x05, 0x00, 0x03, 0x07, 0x01, 0x01
        /*0010*/ 	.byte	0x02, 0x03, 0x00, 0x00, 0x02, 0x06, 0x01, 0x00, 0x04, 0x0b, 0x08, 0x00, 0x09, 0x00, 0x00, 0x00
        /*0020*/ 	.byte	0x00, 0x00, 0x00, 0x00


//--------------------- .nv.info._Z6kernelv       --------------------------
	.section	.nv.info._Z6kernelv,"",@"SHT_CUDA_INFO"
	.sectionflags	@""
	.align	4


	//----- nvinfo : EIATTR_CUDA_API_VERSION
	.align		4
        /*0000*/ 	.byte	0x04, 0x37
        /*0002*/ 	.short	(.L_10 - .L_9)
.L_9:
        /*0004*/ 	.word	0x00000082


	//----- nvinfo : EIATTR_SPARSE_MMA_MASK
	.align		4
.L_10:
        /*0008*/ 	.byte	0x03, 0x50
        /*000a*/ 	.short	0x0000


	//----- nvinfo : EIATTR_MAXREG_COUNT
	.align		4
        /*000c*/ 	.byte	0x03, 0x1b
        /*000e*/ 	.short	0x00ff


	//----- nvinfo : EIATTR_NUM_BARRIERS
	.align		4
        /*0010*/ 	.byte	0x02, 0x4c
        /*0012*/ 	.byte	0x01
	.zero		1


	//----- nvinfo : EIATTR_EXTERNS
	.align		4
        /*0014*/ 	.byte	0x04, 0x0f
        /*0016*/ 	.short	(.L_12 - .L_11)


	//   ....[0]....
	.align		4
.L_11:
        /*0018*/ 	.word	index@(vprintf)


	//----- nvinfo : EIATTR_MERCURY_ISA_VERSION
	.align		4
.L_12:
        /*001c*/ 	.byte	0x03, 0x5f
        /*001e*/ 	.short	0x0101


	//----- nvinfo : EIATTR_VRC_CTA_INIT_COUNT
	.align		4
        /*0020*/ 	.byte	0x02, 0x4a
	.zero		1
	.zero		1


	//----- nvinfo : EIATTR_SYSCALL_OFFSETS
	.align		4
        /*0024*/ 	.byte	0x04, 0x46
        /*0026*/ 	.short	(.L_14 - .L_13)


	//   ....[0]....
.L_13:
        /*0028*/ 	.word	0x00000110


	//   ....[1]....
        /*002c*/ 	.word	0x000001c0


	//----- nvinfo : EIATTR_EXIT_INSTR_OFFSETS
	.align		4
.L_14:
        /*0030*/ 	.byte	0x04, 0x1c
        /*0032*/ 	.short	(.L_16 - .L_15)


	//   ....[0]....
.L_15:
        /*0034*/ 	.word	0x000001d0


	//----- nvinfo : EIATTR_SW_WAR
	.align		4
.L_16:
        /*0038*/ 	.byte	0x04, 0x36
        /*003a*/ 	.short	(.L_18 - .L_17)
.L_17:
        /*003c*/ 	.word	0x00000008
.L_18:


//--------------------- .nv.callgraph             --------------------------
	.section	.nv.callgraph,"",@"SHT_CUDA_CALLGRAPH"
	.align	4
	.sectionentsize	8
	.align		4
        /*0000*/ 	.word	0x00000000
	.align		4
        /*0004*/ 	.word	0xffffffff
	.align		4
        /*0008*/ 	.word	index@(_Z6kernelv)
	.align		4
        /*000c*/ 	.word	index@(vprintf)
	.align		4
        /*0010*/ 	.word	0x00000000
	.align		4
        /*0014*/ 	.word	0xfffffffe
	.align		4
        /*0018*/ 	.word	0x00000000
	.align		4
        /*001c*/ 	.word	0xfffffffd
	.align		4
        /*0020*/ 	.word	0x00000000
	.align		4
        /*0024*/ 	.word	0xfffffffc


//--------------------- .nv.constant4             --------------------------
	.section	.nv.constant4,"a",@progbits
	.align	8
	.align		8
.nv.constant4:
        /*0000*/ 	.dword	vprintf
	.align		8
        /*0008*/ 	.dword	lock
	.align		8
        /*0010*/ 	.dword	$str
	.align		8
        /*0018*/ 	.dword	$str$1


//--------------------- .text._Z6kernelv          --------------------------
	.section	.text._Z6kernelv,"ax",@progbits
	.align	128
        .global         _Z6kernelv
        .type           _Z6kernelv,@function
        .size           _Z6kernelv,(.L_x_3 - _Z6kernelv)
        .other          _Z6kernelv,@"STO_CUDA_ENTRY STV_DEFAULT"
_Z6kernelv:
.text._Z6kernelv:
[----:B------:R-:W0:Y:S01]  /*0000*/  LDC R1, c[0x0][0x37c] ;  /* 0x0000df00ff017b82 */ /* 0x000e220000000800 */
[----:B------:R-:W1:Y:S01]  /*0010*/  S2R R16, SR_CTAID.X ;  /* 0x0000000000107919 */ /* 0x000e620000002500 */
[----:B------:R-:W2:Y:S01]  /*0020*/  LDCU UR4, c[0x0][0x2f8] ;  /* 0x00005f00ff0477ac */ /* 0x000ea20008000800 */
[----:B0-----:R-:W-:Y:S01]  /*0030*/  VIADD R1, R1, 0xfffffff8 ;  /* 0xfffffff801017836 */ /* 0x001fe20000000000 */
[----:B------:R-:W-:Y:S01]  /*0040*/  MOV R2, 0x0 ;  /* 0x0000000000027802 */ /* 0x000fe20000000f00 */
[----:B------:R-:W1:Y:S01]  /*0050*/  S2R R17, SR_TID.X ;  /* 0x0000000000117919 */ /* 0x000e620000002100 */
[----:B------:R-:W0:Y:S02]  /*0060*/  LDCU UR5, c[0x0][0x2fc] ;  /* 0x00005f80ff0577ac */ /* 0x000e240008000800 */
[----:B------:R3:W4:Y:S01]  /*0070*/  LDC.64 R8, c[0x4][R2] ;  /* 0x0100000002087b82 */ /* 0x0007220000000a00 */
[----:B------:R-:W5:Y:S01]  /*0080*/  LDCU.64 UR6, c[0x4][0x10] ;  /* 0x01000200ff0677ac */ /* 0x000f620008000a00 */
[----:B--2---:R-:W-:-:S05]  /*0090*/  IADD3 R18, P0, PT, R1, UR4, RZ ;  /* 0x0000000401127c10 */ /* 0x004fca000ff1e0ff */
[----:B0-----:R-:W-:Y:S02]  /*00a0*/  IMAD.X R19, RZ, RZ, UR5, P0 ;  /* 0x00000005ff137e24 */ /* 0x001fe400080e06ff */
[----:B------:R-:W-:Y:S01]  /*00b0*/  IMAD.MOV.U32 R6, RZ, RZ, R18 ;  /* 0x000000ffff067224 */ /* 0x000fe200078e0012 */
[----:B-----5:R-:W-:Y:S01]  /*00c0*/  MOV R4, UR6 ;  /* 0x0000000600047c02 */ /* 0x020fe20008000f00 */
[----:B------:R-:W-:Y:S01]  /*00d0*/  IMAD.U32 R5, RZ, RZ, UR7 ;  /* 0x00000007ff057e24 */ /* 0x000fe2000f8e00ff */
[----:B------:R-:W-:Y:S01]  /*00e0*/  MOV R7, R19 ;  /* 0x0000001300077202 */ /* 0x000fe20000000f00 */
[----:B-1----:R3:W-:Y:S06]  /*00f0*/  STL.64 [R1], R16 ;  /* 0x0000001001007387 */ /* 0x0027ec0000100a00 */
[----:B------:R-:W-:-:S07]  /*0100*/  LEPC R20, `(.L_x_0) ;  /* 0x000000001014794e */ /* 0x000fce0000000000 */
[----:B---34-:R-:W-:Y:S05]  /*0110*/  CALL.ABS.NOINC R8 ;  /* 0x0000000008007343 */ /* 0x018fea0003c00000 */
.L_x_0:
[----:B------:R-:W-:Y:S05]  /*0120*/  WARPSYNC.ALL ;  /* 0x0000000000007948 */ /* 0x000fea0003800000 */
[----:B------:R0:W-:Y:S01]  /*0130*/  STL.64 [R1], R16 ;  /* 0x0000001001007387 */ /* 0x0001e20000100a00 */
[----:B------:R-:W1:Y:S01]  /*0140*/  LDC.64 R2, c[0x4][R2] ;  /* 0x0100000002027b82 */ /* 0x000e620000000a00 */
[----:B------:R-:W2:Y:S01]  /*0150*/  LDCU.64 UR4, c[0x4][0x18] ;  /* 0x01000300ff0477ac */ /* 0x000ea20008000a00 */
[----:B------:R-:W-:Y:S01]  /*0160*/  IMAD.MOV.U32 R6, RZ, RZ, R18 ;  /* 0x000000ffff067224 */ /* 0x000fe200078e0012 */
[----:B------:R-:W-:Y:S01]  /*0170*/  MOV R7, R19 ;  /* 0x0000001300077202 */ /* 0x000fe20000000f00 */
[----:B--2---:R-:W-:Y:S01]  /*0180*/  IMAD.U32 R4, RZ, RZ, UR4 ;  /* 0x00000004ff047e24 */ /* 0x004fe2000f8e00ff */
[----:B------:R-:W-:-:S03]  /*0190*/  MOV R5, UR5 ;  /* 0x0000000500057c02 */ /* 0x000fc60008000f00 */
[----:B0-----:R-:W-:Y:S06]  /*01a0*/  BAR.SYNC.DEFER_BLOCKING 0x0 ;  /* 0x0000000000007b1d */ /* 0x001fec0000010000 */
[----:B------:R-:W-:-:S07]  /*01b0*/  LEPC R20, `(.L_x_1) ;  /* 0x000000001014794e */ /* 0x000fce0000000000 */
[----:B-1----:R-:W-:Y:S05]  /*01c0*/  CALL.ABS.NOINC R2 ;  /* 0x0000000002007343 */ /* 0x002fea0003c00000 */
.L_x_1:
[----:B------:R-:W-:Y:S05]  /*01d0*/  EXIT ;  /* 0x000000000000794d */ /* 0x000fea0003800000 */
.L_x_2:
[----:B------:R-:W-:-:S00]  /*01e0*/  BRA `(.L_x_2) ;  /* 0xfffffffc00fc7947 */ /* 0x000fc0000383ffff */
[----:B------:R-:W-:-:S00]  /*01f0*/  NOP ;  /* 0x0000000000007918 */ /* 0x000fc00000000000 */
        /* <DEDUP_REMOVED lines=8> */
.L_x_3:


//--------------------- .nv.global.init           --------------------------
	.section	.nv.global.init,"aw",@progbits
.nv.global.init:
	.type		$str$1,@object
	.size		$str$1,($str - $str$1)
$str$1:
        /*0000*/ 	.byte	0x42, 0x6c, 0x6f, 0x63, 0x6b, 0x20, 0x25, 0x64, 0x20, 0x74, 0x68, 0x72, 0x65, 0x61, 0x64, 0x20
        /*0010*/ 	.byte	0x25, 0x64, 0x20, 0x65, 0x78, 0x69, 0x74, 0x69, 0x6e, 0x67, 0x20, 0x67, 0x6c, 0x6f, 0x62, 0x61
        /*0020*/ 	.byte	0x6c, 0x20, 0x73, 0x79, 0x6e, 0x63, 0x20, 0x0a, 0x00
	.type		$str,@object
	.size		$str,(.L_1 - $str)
$str:
        /*0029*/ 	.byte	0x42, 0x6c, 0x6f, 0x63, 0x6b, 0x20, 0x25, 0x64, 0x20, 0x74, 0x68, 0x72, 0x65, 0x61, 0x64, 0x20
        /*0039*/ 	.byte	0x25, 0x64, 0x20, 0x65, 0x6e, 0x74, 0x65, 0x72, 0x69, 0x6e, 0x67, 0x20, 0x67, 0x6c, 0x6f, 0x62
        /*0049*/ 	.byte	0x61, 0x6c, 0x20, 0x73, 0x79, 0x6e, 0x63, 0x20, 0x0a, 0x00
.L_1:


//--------------------- .nv.shared.reserved.0     --------------------------
	.section	.nv.shared.reserved.0,"aw",@nobits
	.weak		__nv_reservedSMEM_offset_0_alias
	.size		__nv_reservedSMEM_offset_0_alias, 0, 64
	.other		__nv_reservedSMEM_offset_0_alias,@"STO_CUDA_RESERVED_SHARED STV_DEFAULT"
__nv_reservedSMEM_offset_0_alias:
	.zero		0
	.zero		64


//--------------------- .nv.global                --------------------------
	.section	.nv.global,"aw",@nobits
	.align	4
.nv.global:
	.type		lock,@object
	.size		lock,(.L_0 - lock)
	.other		lock,@"STV_DEFAULT STO_CUDA_MANAGED"
lock:
	.zero		4
.L_0:


//--------------------- .nv.constant0._Z6kernelv  --------------------------
	.section	.nv.constant0._Z6kernelv,"a",@progbits
	.sectionflags	@""
	.align	4
.nv.constant0._Z6kernelv:
	.zero		896


//--------------------- SYMBOLS --------------------------

	.type		.nv.reservedSmem.offset0,@object
	.size		.nv.reservedSmem.offset0,0x4
	.type		vprintf,@function
